//
// Generated by NVIDIA NVVM Compiler
//
// Compiler Build ID: CL-36424714
// Cuda compilation tools, release 13.0, V13.0.88
// Based on NVVM 20.0.0
//

.version 9.0
.target sm_100
.address_size 64

	// .globl	_Z22gpu_matrix_mult_globalPfS_S_iii

.visible .entry _Z22gpu_matrix_mult_globalPfS_S_iii(
	.param .u64 .ptr .align 1 _Z22gpu_matrix_mult_globalPfS_S_iii_param_0,
	.param .u64 .ptr .align 1 _Z22gpu_matrix_mult_globalPfS_S_iii_param_1,
	.param .u64 .ptr .align 1 _Z22gpu_matrix_mult_globalPfS_S_iii_param_2,
	.param .u32 _Z22gpu_matrix_mult_globalPfS_S_iii_param_3,
	.param .u32 _Z22gpu_matrix_mult_globalPfS_S_iii_param_4,
	.param .u32 _Z22gpu_matrix_mult_globalPfS_S_iii_param_5
)
{


	ret;

}
	// .globl	_Z22gpu_square_matrix_multPfS_S_i
.visible .entry _Z22gpu_square_matrix_multPfS_S_i(
	.param .u64 .ptr .align 1 _Z22gpu_square_matrix_multPfS_S_i_param_0,
	.param .u64 .ptr .align 1 _Z22gpu_square_matrix_multPfS_S_i_param_1,
	.param .u64 .ptr .align 1 _Z22gpu_square_matrix_multPfS_S_i_param_2,
	.param .u32 _Z22gpu_square_matrix_multPfS_S_i_param_3
)
{


	ret;

}


// ===== COMPILED SASS (sm_100) =====

	.target	sm_100

	.elftype	@"ET_EXEC"


//--------------------- .note.nv.tkinfo           --------------------------
	.section	.note.nv.tkinfo,"",@"SHT_NOTE"
	.sectionflags	@"SHF_NOTE_NV_TKINFO"
	.tkinfo
        /*0018*/ 	.word	0x00000002
        /*0030*/ 	.string	""
        /*0030*/ 	.string	"ptxas"
        /*0030*/ 	.string	"Cuda compilation tools, release 13.0, V13.0.88"
        /*0030*/ 	.string	"Build cuda_13.0.r13.0/compiler.36424714_0"
        /*0030*/ 	.string	"-arch sm_100 -m 64 "



//--------------------- .note.nv.cuinfo           --------------------------
	.section	.note.nv.cuinfo,"",@"SHT_NOTE"
	.sectionflags	@"SHF_NOTE_NV_CUINFO"
        /*0018*/ 	.short	0x0002
        /*001a*/ 	.short	0x0064
        /*001c*/ 	.short	0x0082
	.zero		2


//--------------------- .nv.info                  --------------------------
	.section	.nv.info,"",@"SHT_CUDA_INFO"
	.align	4


	//----- nvinfo : EIATTR_REGCOUNT
	.align		4
        /*0000*/ 	.byte	0x04, 0x2f
        /*0002*/ 	.short	(.L_1 - .L_0)
	.align		4
.L_0:
        /*0004*/ 	.word	index@(_Z22gpu_matrix_mult_globalPfS_S_iii)
        /*0008*/ 	.word	0x00000004


	//----- nvinfo : EIATTR_FRAME_SIZE
	.align		4
.L_1:
        /*000c*/ 	.byte	0x04, 0x11
        /*000e*/ 	.short	(.L_3 - .L_2)
	.align		4
.L_2:
        /*0010*/ 	.word	index@(_Z22gpu_matrix_mult_globalPfS_S_iii)
        /*0014*/ 	.word	0x00000000


	//----- nvinfo : EIATTR_REGCOUNT
	.align		4
.L_3:
        /*0018*/ 	.byte	0x04, 0x2f
        /*001a*/ 	.short	(.L_5 - .L_4)
	.align		4
.L_4:
        /*001c*/ 	.word	index@(_Z22gpu_square_matrix_multPfS_S_i)
        /*0020*/ 	.word	0x00000004


	//----- nvinfo : EIATTR_FRAME_SIZE
	.align		4
.L_5:
        /*0024*/ 	.byte	0x04, 0x11
        /*0026*/ 	.short	(.L_7 - .L_6)
	.align		4
.L_6:
        /*0028*/ 	.word	index@(_Z22gpu_square_matrix_multPfS_S_i)
        /*002c*/ 	.word	0x00000000


	//----- nvinfo : EIATTR_MIN_STACK_SIZE
	.align		4
.L_7:
        /*0030*/ 	.byte	0x04, 0x12
        /*0032*/ 	.short	(.L_9 - .L_8)
	.align		4
.L_8:
        /*0034*/ 	.word	index@(_Z22gpu_square_matrix_multPfS_S_i)
        /*0038*/ 	.word	0x00000000


	//----- nvinfo : EIATTR_MIN_STACK_SIZE
	.align		4
.L_9:
        /*003c*/ 	.byte	0x04, 0x12
        /*003e*/ 	.short	(.L_11 - .L_10)
	.align		4
.L_10:
        /*0040*/ 	.word	index@(_Z22gpu_matrix_mult_globalPfS_S_iii)
        /*0044*/ 	.word	0x00000000
.L_11:


//--------------------- .nv.compat                --------------------------
	.section	.nv.compat,"",@"SHT_CUDA_COMPAT_INFO"
	.align	4
        /*0000*/ 	.byte	0x02, 0x09, 0x00, 0x00, 0x02, 0x02, 0x01, 0x00, 0x02, 0x05, 0x05, 0x00, 0x03, 0x07, 0x01, 0x01
        /*0010*/ 	.byte	0x02, 0x03, 0x00, 0x00, 0x02, 0x06, 0x01, 0x00, 0x04, 0x0b, 0x08, 0x00, 0x09, 0x00, 0x00, 0x00
        /*0020*/ 	.byte	0x00, 0x00, 0x00, 0x00


//--------------------- .nv.info._Z22gpu_square_matrix_multPfS_S_i --------------------------
	.section	.nv.info._Z22gpu_square_matrix_multPfS_S_i,"",@"SHT_CUDA_INFO"
	.sectionflags	@""
	.align	4


	//----- nvinfo : EIATTR_CUDA_API_VERSION
	.align		4
        /*0000*/ 	.byte	0x04, 0x37
        /*0002*/ 	.short	(.L_13 - .L_12)
.L_12:
        /*0004*/ 	.word	0x00000082


	//----- nvinfo : EIATTR_KPARAM_INFO
	.align		4
.L_13:
        /*0008*/ 	.byte	0x04, 0x17
        /*000a*/ 	.short	(.L_15 - .L_14)
.L_14:
        /*000c*/ 	.word	0x00000000
        /*0010*/ 	.short	0x0003
        /*0012*/ 	.short	0x0018
        /*0014*/ 	.byte	0x00, 0xf0, 0x11, 0x00


	//----- nvinfo : EIATTR_KPARAM_INFO
	.align		4
.L_15:
        /*0018*/ 	.byte	0x04, 0x17
        /*001a*/ 	.short	(.L_17 - .L_16)
.L_16:
        /*001c*/ 	.word	0x00000000
        /*0020*/ 	.short	0x0002
        /*0022*/ 	.short	0x0010
        /*0024*/ 	.byte	0x00, 0xf5, 0x21, 0x00


	//----- nvinfo : EIATTR_KPARAM_INFO
	.align		4
.L_17:
        /*0028*/ 	.byte	0x04, 0x17
        /*002a*/ 	.short	(.L_19 - .L_18)
.L_18:
        /*002c*/ 	.word	0x00000000
        /*0030*/ 	.short	0x0001
        /*0032*/ 	.short	0x0008
        /*0034*/ 	.byte	0x00, 0xf5, 0x21, 0x00


	//----- nvinfo : EIATTR_KPARAM_INFO
	.align		4
.L_19:
        /*0038*/ 	.byte	0x04, 0x17
        /*003a*/ 	.short	(.L_21 - .L_20)
.L_20:
        /*003c*/ 	.word	0x00000000
        /*0040*/ 	.short	0x0000
        /*0042*/ 	.short	0x0000
        /*0044*/ 	.byte	0x00, 0xf5, 0x21, 0x00


	//----- nvinfo : EIATTR_SPARSE_MMA_MASK
	.align		4
.L_21:
        /*0048*/ 	.byte	0x03, 0x50
        /*004a*/ 	.short	0x0000


	//----- nvinfo : EIATTR_MAXREG_COUNT
	.align		4
        /*004c*/ 	.byte	0x03, 0x1b
        /*004e*/ 	.short	0x00ff


	//----- nvinfo : EIATTR_MERCURY_ISA_VERSION
	.align		4
        /*0050*/ 	.byte	0x03, 0x5f
        /*0052*/ 	.short	0x0101


	//----- nvinfo : EIATTR_VRC_CTA_INIT_COUNT
	.align		4
        /*0054*/ 	.byte	0x02, 0x4a
	.zero		1
	.zero		1


	//----- nvinfo : EIATTR_EXIT_INSTR_OFFSETS
	.align		4
        /*0058*/ 	.byte	0x04, 0x1c
        /*005a*/ 	.short	(.L_23 - .L_22)


	//   ....[0]....
.L_22:
        /*005c*/ 	.word	0x00000010


	//----- nvinfo : EIATTR_CBANK_PARAM_SIZE
	.align		4
.L_23:
        /*0060*/ 	.byte	0x03, 0x19
        /*0062*/ 	.short	0x001c


	//----- nvinfo : EIATTR_PARAM_CBANK
	.align		4
        /*0064*/ 	.byte	0x04, 0x0a
        /*0066*/ 	.short	(.L_25 - .L_24)
	.align		4
.L_24:
        /*0068*/ 	.word	index@(.nv.constant0._Z22gpu_square_matrix_multPfS_S_i)
        /*006c*/ 	.short	0x0380
        /*006e*/ 	.short	0x001c


	//----- nvinfo : EIATTR_SW_WAR
	.align		4
.L_25:
        /*0070*/ 	.byte	0x04, 0x36
        /*0072*/ 	.short	(.L_27 - .L_26)
.L_26:
        /*0074*/ 	.word	0x00000008
.L_27:


//--------------------- .nv.info._Z22gpu_matrix_mult_globalPfS_S_iii --------------------------
	.section	.nv.info._Z22gpu_matrix_mult_globalPfS_S_iii,"",@"SHT_CUDA_INFO"
	.sectionflags	@""
	.align	4


	//----- nvinfo : EIATTR_CUDA_API_VERSION
	.align		4
        /*0000*/ 	.byte	0x04, 0x37
        /*0002*/ 	.short	(.L_29 - .L_28)
.L_28:
        /*0004*/ 	.word	0x00000082


	//----- nvinfo : EIATTR_KPARAM_INFO
	.align		4
.L_29:
        /*0008*/ 	.byte	0x04, 0x17
        /*000a*/ 	.short	(.L_31 - .L_30)
.L_30:
        /*000c*/ 	.word	0x00000000
        /*0010*/ 	.short	0x0005
        /*0012*/ 	.short	0x0020
        /*0014*/ 	.byte	0x00, 0xf0, 0x11, 0x00


	//----- nvinfo : EIATTR_KPARAM_INFO
	.align		4
.L_31:
        /*0018*/ 	.byte	0x04, 0x17
        /*001a*/ 	.short	(.L_33 - .L_32)
.L_32:
        /*001c*/ 	.word	0x00000000
        /*0020*/ 	.short	0x0004
        /*0022*/ 	.short	0x001c
        /*0024*/ 	.byte	0x00, 0xf0, 0x11, 0x00


	//----- nvinfo : EIATTR_KPARAM_INFO
	.align		4
.L_33:
        /*0028*/ 	.byte	0x04, 0x17
        /*002a*/ 	.short	(.L_35 - .L_34)
.L_34:
        /*002c*/ 	.word	0x00000000
        /*0030*/ 	.short	0x0003
        /*0032*/ 	.short	0x0018
        /*0034*/ 	.byte	0x00, 0xf0, 0x11, 0x00


	//----- nvinfo : EIATTR_KPARAM_INFO
	.align		4
.L_35:
        /*0038*/ 	.byte	0x04, 0x17
        /*003a*/ 	.short	(.L_37 - .L_36)
.L_36:
        /*003c*/ 	.word	0x00000000
        /*0040*/ 	.short	0x0002
        /*0042*/ 	.short	0x0010
        /*0044*/ 	.byte	0x00, 0xf5, 0x21, 0x00


	//----- nvinfo : EIATTR_KPARAM_INFO
	.align		4
.L_37:
        /*0048*/ 	.byte	0x04, 0x17
        /*004a*/ 	.short	(.L_39 - .L_38)
.L_38:
        /*004c*/ 	.word	0x00000000
        /*0050*/ 	.short	0x0001
        /*0052*/ 	.short	0x0008
        /*0054*/ 	.byte	0x00, 0xf5, 0x21, 0x00


	//----- nvinfo : EIATTR_KPARAM_INFO
	.align		4
.L_39:
        /*0058*/ 	.byte	0x04, 0x17
        /*005a*/ 	.short	(.L_41 - .L_40)
.L_40:
        /*005c*/ 	.word	0x00000000
        /*0060*/ 	.short	0x0000
        /*0062*/ 	.short	0x0000
        /*0064*/ 	.byte	0x00, 0xf5, 0x21, 0x00


	//----- nvinfo : EIATTR_SPARSE_MMA_MASK
	.align		4
.L_41:
        /*0068*/ 	.byte	0x03, 0x50
        /*006a*/ 	.short	0x0000


	//----- nvinfo : EIATTR_MAXREG_COUNT
	.align		4
        /*006c*/ 	.byte	0x03, 0x1b
        /*006e*/ 	.short	0x00ff


	//----- nvinfo : EIATTR_MERCURY_ISA_VERSION
	.align		4
        /*0070*/ 	.byte	0x03, 0x5f
        /*0072*/ 	.short	0x0101


	//----- nvinfo : EIATTR_VRC_CTA_INIT_COUNT
	.align		4
        /*0074*/ 	.byte	0x02, 0x4a
	.zero		1
	.zero		1


	//----- nvinfo : EIATTR_EXIT_INSTR_OFFSETS
	.align		4
        /*0078*/ 	.byte	0x04, 0x1c
        /*007a*/ 	.short	(.L_43 - .L_42)


	//   ....[0]....
.L_42:
        /*007c*/ 	.word	0x00000010


	//----- nvinfo : EIATTR_CBANK_PARAM_SIZE
	.align		4
.L_43:
        /*0080*/ 	.byte	0x03, 0x19
        /*0082*/ 	.short	0x0024


	//----- nvinfo : EIATTR_PARAM_CBANK
	.align		4
        /*0084*/ 	.byte	0x04, 0x0a
        /*0086*/ 	.short	(.L_45 - .L_44)
	.align		4
.L_44:
        /*0088*/ 	.word	index@(.nv.constant0._Z22gpu_matrix_mult_globalPfS_S_iii)
        /*008c*/ 	.short	0x0380
        /*008e*/ 	.short	0x0024


	//----- nvinfo : EIATTR_SW_WAR
	.align		4
.L_45:
        /*0090*/ 	.byte	0x04, 0x36
        /*0092*/ 	.short	(.L_47 - .L_46)
.L_46:
        /*0094*/ 	.word	0x00000008
.L_47:


//--------------------- .nv.callgraph             --------------------------
	.section	.nv.callgraph,"",@"SHT_CUDA_CALLGRAPH"
	.align	4
	.sectionentsize	8
	.align		4
        /*0000*/ 	.word	0x00000000
	.align		4
        /*0004*/ 	.word	0xffffffff
	.align		4
        /*0008*/ 	.word	0x00000000
	.align		4
        /*000c*/ 	.word	0xfffffffe
	.align		4
        /*0010*/ 	.word	0x00000000
	.align		4
        /*0014*/ 	.word	0xfffffffd
	.align		4
        /*0018*/ 	.word	0x00000000
	.align		4
        /*001c*/ 	.word	0xfffffffc


//--------------------- .text._Z22gpu_square_matrix_multPfS_S_i --------------------------
	.section	.text._Z22gpu_square_matrix_multPfS_S_i,"ax",@progbits
	.align	128
        .global         _Z22gpu_square_matrix_multPfS_S_i
        .type           _Z22gpu_square_matrix_multPfS_S_i,@function
        .size           _Z22gpu_square_matrix_multPfS_S_i,(.L_x_2 - _Z22gpu_square_matrix_multPfS_S_i)
        .other          _Z22gpu_square_matrix_multPfS_S_i,@"STO_CUDA_ENTRY STV_DEFAULT"
_Z22gpu_square_matrix_multPfS_S_i:
.text._Z22gpu_square_matrix_multPfS_S_i:
[----:B------:R-:W-:Y:S01]  /*0000*/  LDC R1, c[0x0][0x37c] ;  /* 0x0000df00ff017b82 */ /* 0x000fe20000000800 */
[----:B------:R-:W-:Y:S05]  /*0010*/  EXIT ;  /* 0x000000000000794d */ /* 0x000fea0003800000 */
.L_x_0:
[----:B------:R-:W-:-:S00]  /*0020*/  BRA `(.L_x_0) ;  /* 0xfffffffc00fc7947 */ /* 0x000fc0000383ffff */
[----:B------:R-:W-:-:S00]  /*0030*/  NOP ;  /* 0x0000000000007918 */ /* 0x000fc00000000000 */
        /* <DEDUP_REMOVED lines=12> */
.L_x_2:


//--------------------- .text._Z22gpu_matrix_mult_globalPfS_S_iii --------------------------
	.section	.text._Z22gpu_matrix_mult_globalPfS_S_iii,"ax",@progbits
	.align	128
        .global         _Z22gpu_matrix_mult_globalPfS_S_iii
        .type           _Z22gpu_matrix_mult_globalPfS_S_iii,@function
        .size           _Z22gpu_matrix_mult_globalPfS_S_iii,(.L_x_3 - _Z22gpu_matrix_mult_globalPfS_S_iii)
        .other          _Z22gpu_matrix_mult_globalPfS_S_iii,@"STO_CUDA_ENTRY STV_DEFAULT"
_Z22gpu_matrix_mult_globalPfS_S_iii:
.text._Z22gpu_matrix_mult_globalPfS_S_iii:
[----:B------:R-:W-:Y:S01]  /*0000*/  LDC R1, c[0x0][0x37c] ;  /* 0x0000df00ff017b82 */ /* 0x000fe20000000800 */
[----:B------:R-:W-:Y:S05]  /*0010*/  EXIT ;  /* 0x000000000000794d */ /* 0x000fea0003800000 */
.L_x_1:
        /* <DEDUP_REMOVED lines=14> */
.L_x_3:


//--------------------- .nv.shared.reserved.0     --------------------------
	.section	.nv.shared.reserved.0,"aw",@nobits
	.weak		__nv_reservedSMEM_offset_0_alias
	.size		__nv_reservedSMEM_offset_0_alias, 0, 64
	.other		__nv_reservedSMEM_offset_0_alias,@"STO_CUDA_RESERVED_SHARED STV_DEFAULT"
__nv_reservedSMEM_offset_0_alias:
	.zero		0
	.zero		64


//--------------------- .nv.constant0._Z22gpu_square_matrix_multPfS_S_i --------------------------
	.section	.nv.constant0._Z22gpu_square_matrix_multPfS_S_i,"a",@progbits
	.sectionflags	@""
	.align	4
.nv.constant0._Z22gpu_square_matrix_multPfS_S_i:
	.zero		924


//--------------------- .nv.constant0._Z22gpu_matrix_mult_globalPfS_S_iii --------------------------
	.section	.nv.constant0._Z22gpu_matrix_mult_globalPfS_S_iii,"a",@progbits
	.sectionflags	@""
	.align	4
.nv.constant0._Z22gpu_matrix_mult_globalPfS_S_iii:
	.zero		932


//--------------------- SYMBOLS --------------------------

	.type		.nv.reservedSmem.offset0,@object
	.size		.nv.reservedSmem.offset0,0x4
